	.headerflags	@"EF_CUDA_TEXMODE_UNIFIED EF_CUDA_64BIT_ADDRESS EF_CUDA_ACCELERATORS EF_CUDA_SM90 EF_CUDA_VIRTUAL_SM(EF_CUDA_SM90)"
	.elftype	@"ET_EXEC"


//--------------------- .nv.info                  --------------------------
	.section	.nv.info,"",@"SHT_CUDA_INFO"
	.align	4


	//----- nvinfo : EIATTR_REGCOUNT
	.align		4
        /*0000*/ 	.byte	0x04, 0x2f
        /*0002*/ 	.short	(.L_1 - .L_0)
	.align		4
.L_0:
        /*0004*/ 	.word	index@(triton_per_fused_native_group_norm_20)
        /*0008*/ 	.word	0x00000020


	//----- nvinfo : EIATTR_MIN_STACK_SIZE
	.align		4
.L_1:
        /*000c*/ 	.byte	0x04, 0x12
        /*000e*/ 	.short	(.L_3 - .L_2)
	.align		4
.L_2:
        /*0010*/ 	.word	index@(triton_per_fused_native_group_norm_20)
        /*0014*/ 	.word	0x00000000


	//----- nvinfo : EIATTR_FRAME_SIZE
	.align		4
.L_3:
        /*0018*/ 	.byte	0x04, 0x11
        /*001a*/ 	.short	(.L_5 - .L_4)
	.align		4
.L_4:
        /*001c*/ 	.word	index@(triton_per_fused_native_group_norm_20)
        /*0020*/ 	.word	0x00000000


	//----- nvinfo : EIATTR_MIN_STACK_SIZE
	.align		4
.L_5:
        /*0024*/ 	.byte	0x04, 0x12
        /*0026*/ 	.short	(.L_7 - .L_6)
	.align		4
.L_6:
        /*0028*/ 	.word	index@(triton_per_fused_native_group_norm_20)
        /*002c*/ 	.word	0x00000000
.L_7:


//--------------------- .nv.info.triton_per_fused_native_group_norm_20 --------------------------
	.section	.nv.info.triton_per_fused_native_group_norm_20,"",@"SHT_CUDA_INFO"
	.sectionflags	@""
	.align	4


	//----- nvinfo : EIATTR_CUDA_API_VERSION
	.align		4
        /*0000*/ 	.byte	0x04, 0x37
        /*0002*/ 	.short	(.L_9 - .L_8)
.L_8:
        /*0004*/ 	.word	0x0000007c


	//----- nvinfo : EIATTR_KPARAM_INFO
	.align		4
.L_9:
        /*0008*/ 	.byte	0x04, 0x17
        /*000a*/ 	.short	(.L_11 - .L_10)
.L_10:
        /*000c*/ 	.word	0x00000000
        /*0010*/ 	.short	0x0005
        /*0012*/ 	.short	0x0024
        /*0014*/ 	.byte	0x00, 0xf0, 0x11, 0x00


	//----- nvinfo : EIATTR_KPARAM_INFO
	.align		4
.L_11:
        /*0018*/ 	.byte	0x04, 0x17
        /*001a*/ 	.short	(.L_13 - .L_12)
.L_12:
        /*001c*/ 	.word	0x00000000
        /*0020*/ 	.short	0x0004
        /*0022*/ 	.short	0x0020
        /*0024*/ 	.byte	0x00, 0xf0, 0x11, 0x00


	//----- nvinfo : EIATTR_KPARAM_INFO
	.align		4
.L_13:
        /*0028*/ 	.byte	0x04, 0x17
        /*002a*/ 	.short	(.L_15 - .L_14)
.L_14:
        /*002c*/ 	.word	0x00000000
        /*0030*/ 	.short	0x0003
        /*0032*/ 	.short	0x0018
        /*0034*/ 	.byte	0x00, 0xf4, 0x21, 0x00


	//----- nvinfo : EIATTR_KPARAM_INFO
	.align		4
.L_15:
        /*0038*/ 	.byte	0x04, 0x17
        /*003a*/ 	.short	(.L_17 - .L_16)
.L_16:
        /*003c*/ 	.word	0x00000000
        /*0040*/ 	.short	0x0002
        /*0042*/ 	.short	0x0010
        /*0044*/ 	.byte	0x00, 0xf4, 0x21, 0x00


	//----- nvinfo : EIATTR_KPARAM_INFO
	.align		4
.L_17:
        /*0048*/ 	.byte	0x04, 0x17
        /*004a*/ 	.short	(.L_19 - .L_18)
.L_18:
        /*004c*/ 	.word	0x00000000
        /*0050*/ 	.short	0x0001
        /*0052*/ 	.short	0x0008
        /*0054*/ 	.byte	0x00, 0xf4, 0x21, 0x00


	//----- nvinfo : EIATTR_KPARAM_INFO
	.align		4
.L_19:
        /*0058*/ 	.byte	0x04, 0x17
        /*005a*/ 	.short	(.L_21 - .L_20)
.L_20:
        /*005c*/ 	.word	0x00000000
        /*0060*/ 	.short	0x0000
        /*0062*/ 	.short	0x0000
        /*0064*/ 	.byte	0x00, 0xf4, 0x21, 0x00


	//----- nvinfo : EIATTR_SPARSE_MMA_MASK
	.align		4
.L_21:
        /*0068*/ 	.byte	0x03, 0x50
        /*006a*/ 	.short	0x0000


	//----- nvinfo : EIATTR_MAXREG_COUNT
	.align		4
        /*006c*/ 	.byte	0x03, 0x1b
        /*006e*/ 	.short	0x00ff


	//----- nvinfo : EIATTR_COOP_GROUP_MASK_REGIDS
	.align		4
        /*0070*/ 	.byte	0x04, 0x29
        /*0072*/ 	.short	(.L_23 - .L_22)


	//   ....[0]....
.L_22:
        /*0074*/ 	.word	0xffffffff


	//   ....[1]....
        /*0078*/ 	.word	0xffffffff


	//   ....[2]....
        /*007c*/ 	.word	0xffffffff


	//   ....[3]....
        /*0080*/ 	.word	0xffffffff


	//   ....[4]....
        /*0084*/ 	.word	0xffffffff


	//   ....[5]....
        /*0088*/ 	.word	0xffffffff


	//----- nvinfo : EIATTR_COOP_GROUP_INSTR_OFFSETS
	.align		4
.L_23:
        /*008c*/ 	.byte	0x04, 0x28
        /*008e*/ 	.short	(.L_25 - .L_24)


	//   ....[0]....
.L_24:
        /*0090*/ 	.word	0x00000b50


	//   ....[1]....
        /*0094*/ 	.word	0x00000b70


	//   ....[2]....
        /*0098*/ 	.word	0x00000ba0


	//   ....[3]....
        /*009c*/ 	.word	0x00000e70


	//   ....[4]....
        /*00a0*/ 	.word	0x00000e90


	//   ....[5]....
        /*00a4*/ 	.word	0x00000eb0


	//----- nvinfo : EIATTR_EXIT_INSTR_OFFSETS
	.align		4
.L_25:
        /*00a8*/ 	.byte	0x04, 0x1c
        /*00aa*/ 	.short	(.L_27 - .L_26)


	//   ....[0]....
.L_26:
        /*00ac*/ 	.word	0x00000f70


	//   ....[1]....
        /*00b0*/ 	.word	0x00000fa0


	//----- nvinfo : EIATTR_REQNTID
	.align		4
.L_27:
        /*00b4*/ 	.byte	0x04, 0x10
        /*00b6*/ 	.short	(.L_29 - .L_28)
.L_28:
        /*00b8*/ 	.word	0x00000100
        /*00bc*/ 	.word	0x00000001
        /*00c0*/ 	.word	0x00000001


	//----- nvinfo : EIATTR_CBANK_PARAM_SIZE
	.align		4
.L_29:
        /*00c4*/ 	.byte	0x03, 0x19
        /*00c6*/ 	.short	0x0028


	//----- nvinfo : EIATTR_PARAM_CBANK
	.align		4
        /*00c8*/ 	.byte	0x04, 0x0a
        /*00ca*/ 	.short	(.L_31 - .L_30)
	.align		4
.L_30:
        /*00cc*/ 	.word	index@(.nv.constant0.triton_per_fused_native_group_norm_20)
        /*00d0*/ 	.short	0x0210
        /*00d2*/ 	.short	0x0028


	//----- nvinfo : EIATTR_SW_WAR
	.align		4
.L_31:
        /*00d4*/ 	.byte	0x04, 0x36
        /*00d6*/ 	.short	(.L_33 - .L_32)
.L_32:
        /*00d8*/ 	.word	0x00000008
.L_33:


//--------------------- .nv.callgraph             --------------------------
	.section	.nv.callgraph,"",@"SHT_CUDA_CALLGRAPH"
	.align	4
	.sectionentsize	8
	.align		4
        /*0000*/ 	.word	0x00000000
	.align		4
        /*0004*/ 	.word	0xffffffff
	.align		4
        /*0008*/ 	.word	0x00000000
	.align		4
        /*000c*/ 	.word	0xfffffffe
	.align		4
        /*0010*/ 	.word	0x00000000
	.align		4
        /*0014*/ 	.word	0xfffffffd
	.align		4
        /*0018*/ 	.word	0x00000000
	.align		4
        /*001c*/ 	.word	0xfffffffc


//--------------------- .text.triton_per_fused_native_group_norm_20 --------------------------
	.section	.text.triton_per_fused_native_group_norm_20,"ax",@progbits
	.sectionflags	@"SHF_BARRIERS=1"
	.align	128
        .global         triton_per_fused_native_group_norm_20
        .type           triton_per_fused_native_group_norm_20,@function
        .size           triton_per_fused_native_group_norm_20,(.L_x_1 - triton_per_fused_native_group_norm_20)
        .other          triton_per_fused_native_group_norm_20,@"STO_CUDA_ENTRY STV_DEFAULT"
triton_per_fused_native_group_norm_20:
.text.triton_per_fused_native_group_norm_20:
[----:B------:R-:W0:Y:S01]  /*0000*/  LDC R1, c[0x0][0x28] ;  /* 0x00000a00ff017b82 */ /* 0x000e220000000800 */
[----:B------:R-:W1:Y:S01]  /*0010*/  S2R R8, SR_TID.X ;  /* 0x0000000000087919 */ /* 0x000e620000002100 */
[----:B------:R-:W-:Y:S01]  /*0020*/  ULDC.64 UR6, c[0x0][0x208] ;  /* 0x0000820000067ab9 */ /* 0x000fe20000000a00 */
[----:B------:R-:W2:Y:S01]  /*0030*/  S2R R5, SR_CTAID.X ;  /* 0x0000000000057919 */ /* 0x000ea20000002500 */
[----:B-1----:R-:W-:-:S04]  /*0040*/  LOP3.LUT R0, R8, 0x1f, RZ, 0xc0, !PT ;  /* 0x0000001f08007812 */ /* 0x002fc800078ec0ff */
[----:B--2---:R-:W-:Y:S02]  /*0050*/  LEA R0, R5, R0, 0x5 ;  /* 0x0000000005007211 */ /* 0x004fe400078e28ff */
[----:B------:R-:W-:-:S03]  /*0060*/  SHF.R.U32.HI R5, RZ, 0x5, R8 ;  /* 0x00000005ff057819 */ /* 0x000fc60000011608 */
[----:B------:R-:W-:Y:S01]  /*0070*/  IMAD.HI R4, R0, 0x2aaaaaab, RZ ;  /* 0x2aaaaaab00047827 */ /* 0x000fe200078e02ff */
[----:B------:R-:W-:-:S04]  /*0080*/  SGXT.U32 R5, R5, 0x3 ;  /* 0x000000030505781a */ /* 0x000fc80000000000 */
[----:B------:R-:W-:-:S04]  /*0090*/  SHF.R.U32.HI R7, RZ, 0x1f, R4 ;  /* 0x0000001fff077819 */ /* 0x000fc80000011604 */
[CC--:B------:R-:W-:Y:S02]  /*00a0*/  LEA.HI.SX32 R9, R4.reuse, R7.reuse, 0x1d ;  /* 0x0000000704097211 */ /* 0x0c0fe400078feaff */
[----:B------:R-:W-:Y:S02]  /*00b0*/  LEA.HI.SX32 R4, R4, R7, 0x17 ;  /* 0x0000000704047211 */ /* 0x000fe400078fbaff */
[----:B------:R-:W-:-:S04]  /*00c0*/  SHF.R.S32.HI R6, RZ, 0x1f, R9 ;  /* 0x0000001fff067819 */ /* 0x000fc80000011409 */
[----:B------:R-:W-:-:S04]  /*00d0*/  LEA.HI R6, R6, R9, RZ, 0x6 ;  /* 0x0000000906067211 */ /* 0x000fc800078f30ff */
[----:B------:R-:W-:-:S04]  /*00e0*/  LOP3.LUT R6, R6, 0x1ffffc0, RZ, 0xc0, !PT ;  /* 0x01ffffc006067812 */ /* 0x000fc800078ec0ff */
[----:B------:R-:W-:Y:S01]  /*00f0*/  IADD3 R6, R9, -R6, RZ ;  /* 0x8000000609067210 */ /* 0x000fe20007ffe0ff */
[----:B------:R-:W-:-:S03]  /*0100*/  IMAD R9, R9, -0x30, R0 ;  /* 0xffffffd009097824 */ /* 0x000fc600078e0200 */
[----:B------:R-:W-:Y:S01]  /*0110*/  SHF.R.S32.HI R7, RZ, 0x18, R6 ;  /* 0x00000018ff077819 */ /* 0x000fe20000011406 */
[----:B------:R-:W-:Y:S02]  /*0120*/  IMAD.SHL.U32 R8, R6, 0x80, RZ ;  /* 0x0000008006087824 */ /* 0x000fe400078e00ff */
[----:B------:R-:W-:Y:S01]  /*0130*/  IMAD R6, R4, 0xc000, R9 ;  /* 0x0000c00004067824 */ /* 0x000fe200078e0209 */
[----:B------:R-:W-:Y:S02]  /*0140*/  SGXT R4, R7, 0x1 ;  /* 0x000000010704781a */ /* 0x000fe40000000200 */
[----:B------:R-:W-:Y:S02]  /*0150*/  LOP3.LUT R5, R8, R5, RZ, 0xfc, !PT ;  /* 0x0000000508057212 */ /* 0x000fe400078efcff */
[----:B------:R-:W-:Y:S02]  /*0160*/  SHF.L.U32 R6, R6, 0x3, RZ ;  /* 0x0000000306067819 */ /* 0x000fe400000006ff */
[----:B------:R-:W-:-:S02]  /*0170*/  LEA.HI R11, R4, R5, RZ, 0xa ;  /* 0x00000005040b7211 */ /* 0x000fc400078f50ff */
[----:B------:R-:W-:Y:S02]  /*0180*/  LOP3.LUT R27, R5, 0x8, RZ, 0xfc, !PT ;  /* 0x00000008051b7812 */ /* 0x000fe400078efcff */
[----:B------:R-:W-:Y:S02]  /*0190*/  LOP3.LUT R8, R11, 0xfffffc00, RZ, 0xc0, !PT ;  /* 0xfffffc000b087812 */ /* 0x000fe400078ec0ff */
[----:B------:R-:W-:Y:S02]  /*01a0*/  LOP3.LUT R9, R5, 0x10, RZ, 0xfc, !PT ;  /* 0x0000001005097812 */ /* 0x000fe400078efcff */
[----:B------:R-:W-:Y:S02]  /*01b0*/  LEA.HI.SX32 R11, R11, R6, 0x16 ;  /* 0x000000060b0b7211 */ /* 0x000fe400078fb2ff */
[----:B------:R-:W-:Y:S02]  /*01c0*/  IADD3 R8, R5, -R8, RZ ;  /* 0x8000000805087210 */ /* 0x000fe40007ffe0ff */
[----:B------:R-:W-:-:S02]  /*01d0*/  LEA.HI R7, R4, R27, RZ, 0xa ;  /* 0x0000001b04077211 */ /* 0x000fc400078f50ff */
[----:B------:R-:W-:Y:S01]  /*01e0*/  LEA.HI R23, R4, R9, RZ, 0xa ;  /* 0x0000000904177211 */ /* 0x000fe200078f50ff */
[----:B------:R-:W-:Y:S01]  /*01f0*/  IMAD R11, R8, 0x180, R11 ;  /* 0x00000180080b7824 */ /* 0x000fe200078e020b */
[C---:B------:R-:W-:Y:S02]  /*0200*/  LOP3.LUT R13, R5.reuse, 0x18, RZ, 0xfc, !PT ;  /* 0x00000018050d7812 */ /* 0x040fe400078efcff */
[----:B------:R-:W-:Y:S02]  /*0210*/  LOP3.LUT R29, R5, 0x20, RZ, 0xfc, !PT ;  /* 0x00000020051d7812 */ /* 0x000fe400078efcff */
[----:B------:R-:W-:Y:S02]  /*0220*/  LOP3.LUT R10, R7, 0xfffffc00, RZ, 0xc0, !PT ;  /* 0xfffffc00070a7812 */ /* 0x000fe400078ec0ff */
[----:B------:R-:W-:Y:S02]  /*0230*/  LOP3.LUT R8, R23, 0xfffffc00, RZ, 0xc0, !PT ;  /* 0xfffffc0017087812 */ /* 0x000fe400078ec0ff */
[----:B------:R-:W-:Y:S01]  /*0240*/  LEA.HI R21, R4, R13, RZ, 0xa ;  /* 0x0000000d04157211 */ /* 0x000fe200078f50ff */
[----:B------:R-:W-:Y:S01]  /*0250*/  IMAD.IADD R27, R27, 0x1, -R10 ;  /* 0x000000011b1b7824 */ /* 0x000fe200078e0a0a */
[----:B------:R-:W-:-:S02]  /*0260*/  LOP3.LUT R15, R5, 0x28, RZ, 0xfc, !PT ;  /* 0x00000028050f7812 */ /* 0x000fc400078efcff */
[C---:B------:R-:W-:Y:S02]  /*0270*/  LEA.HI R17, R4.reuse, R29, RZ, 0xa ;  /* 0x0000001d04117211 */ /* 0x040fe400078f50ff */
[----:B------:R-:W-:Y:S02]  /*0280*/  LOP3.LUT R16, R5, 0x38, RZ, 0xfc, !PT ;  /* 0x0000003805107812 */ /* 0x000fe400078efcff */
[----:B------:R-:W-:Y:S02]  /*0290*/  IADD3 R8, R9, -R8, RZ ;  /* 0x8000000809087210 */ /* 0x000fe40007ffe0ff */
[----:B------:R-:W-:Y:S02]  /*02a0*/  LOP3.LUT R18, R21, 0xfffffc00, RZ, 0xc0, !PT ;  /* 0xfffffc0015127812 */ /* 0x000fe400078ec0ff */
[----:B------:R-:W-:Y:S02]  /*02b0*/  LEA.HI R19, R4, R15, RZ, 0xa ;  /* 0x0000000f04137211 */ /* 0x000fe400078f50ff */
[----:B------:R-:W-:-:S02]  /*02c0*/  LOP3.LUT R10, R17, 0xfffffc00, RZ, 0xc0, !PT ;  /* 0xfffffc00110a7812 */ /* 0x000fc400078ec0ff */
[C---:B------:R-:W-:Y:S02]  /*02d0*/  LEA.HI R9, R4.reuse, R16, RZ, 0xa ;  /* 0x0000001004097211 */ /* 0x040fe400078f50ff */
[----:B------:R-:W-:Y:S01]  /*02e0*/  LOP3.LUT R25, R5, 0x30, RZ, 0xfc, !PT ;  /* 0x0000003005197812 */ /* 0x000fe200078efcff */
[----:B------:R-:W-:Y:S01]  /*02f0*/  IMAD.IADD R29, R29, 0x1, -R10 ;  /* 0x000000011d1d7824 */ /* 0x000fe200078e0a0a */
[----:B------:R-:W-:Y:S02]  /*0300*/  IADD3 R18, R13, -R18, RZ ;  /* 0x800000120d127210 */ /* 0x000fe40007ffe0ff */
[----:B------:R-:W-:Y:S02]  /*0310*/  LOP3.LUT R12, R19, 0xfffffc00, RZ, 0xc0, !PT ;  /* 0xfffffc00130c7812 */ /* 0x000fe400078ec0ff */
[----:B------:R-:W-:Y:S02]  /*0320*/  LOP3.LUT R14, R9, 0xfffffc00, RZ, 0xc0, !PT ;  /* 0xfffffc00090e7812 */ /* 0x000fe400078ec0ff */
[----:B------:R-:W-:-:S02]  /*0330*/  LEA.HI R13, R4, R25, RZ, 0xa ;  /* 0x00000019040d7211 */ /* 0x000fc400078f50ff */
[----:B------:R-:W-:Y:S01]  /*0340*/  LOP3.LUT R10, R5, 0x40, RZ, 0xfc, !PT ;  /* 0x00000040050a7812 */ /* 0x000fe200078efcff */
[----:B------:R-:W-:Y:S01]  /*0350*/  IMAD.IADD R16, R16, 0x1, -R14 ;  /* 0x0000000110107824 */ /* 0x000fe200078e0a0e */
[-C--:B------:R-:W-:Y:S02]  /*0360*/  LEA.HI.SX32 R20, R7, R6.reuse, 0x16 ;  /* 0x0000000607147211 */ /* 0x080fe400078fb2ff */
[----:B------:R-:W-:Y:S02]  /*0370*/  IADD3 R15, R15, -R12, RZ ;  /* 0x8000000c0f0f7210 */ /* 0x000fe40007ffe0ff */
[----:B------:R-:W-:Y:S01]  /*0380*/  LEA.HI.SX32 R23, R23, R6, 0x16 ;  /* 0x0000000617177211 */ /* 0x000fe200078fb2ff */
[----:B------:R-:W-:Y:S01]  /*0390*/  IMAD R27, R27, 0x180, R20 ;  /* 0x000001801b1b7824 */ /* 0x000fe200078e0214 */
[----:B------:R-:W-:Y:S02]  /*03a0*/  LOP3.LUT R12, R13, 0xfffffc00, RZ, 0xc0, !PT ;  /* 0xfffffc000d0c7812 */ /* 0x000fe400078ec0ff */
[----:B------:R-:W-:Y:S01]  /*03b0*/  LEA.HI R7, R4, R10, RZ, 0xa ;  /* 0x0000000a04077211 */ /* 0x000fe200078f50ff */
[----:B------:R-:W-:Y:S01]  /*03c0*/  IMAD R23, R8, 0x180, R23 ;  /* 0x0000018008177824 */ /* 0x000fe200078e0217 */
[----:B------:R-:W-:-:S02]  /*03d0*/  LOP3.LUT R14, R5, 0x48, RZ, 0xfc, !PT ;  /* 0x00000048050e7812 */ /* 0x000fc400078efcff */
[----:B------:R-:W-:Y:S02]  /*03e0*/  LEA.HI.SX32 R20, R21, R6, 0x16 ;  /* 0x0000000615147211 */ /* 0x000fe400078fb2ff */
[----:B------:R-:W-:Y:S02]  /*03f0*/  IADD3 R25, R25, -R12, RZ ;  /* 0x8000000c19197210 */ /* 0x000fe40007ffe0ff */
[----:B------:R-:W-:Y:S01]  /*0400*/  LOP3.LUT R12, R7, 0xfffffc00, RZ, 0xc0, !PT ;  /* 0xfffffc00070c7812 */ /* 0x000fe200078ec0ff */
[----:B------:R-:W-:Y:S01]  /*0410*/  IMAD R18, R18, 0x180, R20 ;  /* 0x0000018012127824 */ /* 0x000fe200078e0214 */
[----:B------:R-:W-:Y:S02]  /*0420*/  LEA.HI R8, R4, R14, RZ, 0xa ;  /* 0x0000000e04087211 */ /* 0x000fe400078f50ff */
[----:B------:R-:W-:Y:S02]  /*0430*/  LOP3.LUT R21, R5, 0x50, RZ, 0xfc, !PT ;  /* 0x0000005005157812 */ /* 0x000fe400078efcff */
[----:B------:R-:W-:-:S02]  /*0440*/  IADD3 R10, R10, -R12, RZ ;  /* 0x8000000c0a0a7210 */ /* 0x000fc40007ffe0ff */
[----:B------:R-:W-:Y:S02]  /*0450*/  LOP3.LUT R20, R8, 0xfffffc00, RZ, 0xc0, !PT ;  /* 0xfffffc0008147812 */ /* 0x000fe400078ec0ff */
[----:B------:R-:W-:Y:S02]  /*0460*/  LEA.HI R12, R4, R21, RZ, 0xa ;  /* 0x00000015040c7211 */ /* 0x000fe400078f50ff */
[----:B------:R-:W-:Y:S02]  /*0470*/  IADD3 R14, R14, -R20, RZ ;  /* 0x800000140e0e7210 */ /* 0x000fe40007ffe0ff */
[----:B------:R-:W-:Y:S02]  /*0480*/  LOP3.LUT R20, R12, 0xfffffc00, RZ, 0xc0, !PT ;  /* 0xfffffc000c147812 */ /* 0x000fe400078ec0ff */
[-C--:B------:R-:W-:Y:S02]  /*0490*/  LEA.HI.SX32 R22, R17, R6.reuse, 0x16 ;  /* 0x0000000611167211 */ /* 0x080fe400078fb2ff */
[-C--:B------:R-:W-:Y:S01]  /*04a0*/  LEA.HI.SX32 R24, R19, R6.reuse, 0x16 ;  /* 0x0000000613187211 */ /* 0x080fe200078fb2ff */
[----:B------:R-:W-:Y:S01]  /*04b0*/  IMAD.IADD R21, R21, 0x1, -R20 ;  /* 0x0000000115157824 */ /* 0x000fe200078e0a14 */
[-C--:B------:R-:W-:Y:S01]  /*04c0*/  LEA.HI.SX32 R20, R13, R6.reuse, 0x16 ;  /* 0x000000060d147211 */ /* 0x080fe200078fb2ff */
[----:B------:R-:W-:Y:S01]  /*04d0*/  IMAD R29, R29, 0x180, R22 ;  /* 0x000001801d1d7824 */ /* 0x000fe200078e0216 */
[-C--:B------:R-:W-:Y:S01]  /*04e0*/  LEA.HI.SX32 R17, R7, R6.reuse, 0x16 ;  /* 0x0000000607117211 */ /* 0x080fe200078fb2ff */
[----:B------:R-:W-:Y:S01]  /*04f0*/  IMAD R15, R15, 0x180, R24 ;  /* 0x000001800f0f7824 */ /* 0x000fe200078e0218 */
[-C--:B------:R-:W-:Y:S01]  /*0500*/  LEA.HI.SX32 R19, R8, R6.reuse, 0x16 ;  /* 0x0000000608137211 */ /* 0x080fe200078fb2ff */
[----:B------:R-:W-:Y:S01]  /*0510*/  IMAD R25, R25, 0x180, R20 ;  /* 0x0000018019197824 */ /* 0x000fe200078e0214 */
[----:B------:R-:W-:Y:S01]  /*0520*/  LOP3.LUT R20, R5, 0x58, RZ, 0xfc, !PT ;  /* 0x0000005805147812 */ /* 0x000fe200078efcff */
[----:B------:R-:W-:Y:S01]  /*0530*/  IMAD R17, R10, 0x180, R17 ;  /* 0x000001800a117824 */ /* 0x000fe200078e0211 */
[-C--:B------:R-:W-:Y:S01]  /*0540*/  LEA.HI.SX32 R8, R12, R6.reuse, 0x16 ;  /* 0x000000060c087211 */ /* 0x080fe200078fb2ff */
[----:B------:R-:W-:Y:S01]  /*0550*/  IMAD R19, R14, 0x180, R19 ;  /* 0x000001800e137824 */ /* 0x000fe200078e0213 */
[----:B------:R-:W1:Y:S01]  /*0560*/  LDC.64 R12, c[0x0][0x210] ;  /* 0x00008400ff0c7b82 */ /* 0x000e620000000a00 */
[----:B------:R-:W-:-:S02]  /*0570*/  LEA.HI.SX32 R9, R9, R6, 0x16 ;  /* 0x0000000609097211 */ /* 0x000fc400078fb2ff */
[----:B------:R-:W-:Y:S01]  /*0580*/  LEA.HI R7, R4, R20, RZ, 0xa ;  /* 0x0000001404077211 */ /* 0x000fe200078f50ff */
[----:B------:R-:W-:Y:S01]  /*0590*/  IMAD R21, R21, 0x180, R8 ;  /* 0x0000018015157824 */ /* 0x000fe200078e0208 */
[----:B------:R-:W-:Y:S01]  /*05a0*/  LOP3.LUT R10, R5, 0x60, RZ, 0xfc, !PT ;  /* 0x00000060050a7812 */ /* 0x000fe200078efcff */
[----:B------:R-:W-:Y:S01]  /*05b0*/  IMAD R16, R16, 0x180, R9 ;  /* 0x0000018010107824 */ /* 0x000fe200078e0209 */
[----:B------:R-:W-:Y:S02]  /*05c0*/  LOP3.LUT R22, R7, 0xfffffc00, RZ, 0xc0, !PT ;  /* 0xfffffc0007167812 */ /* 0x000fe400078ec0ff */
[----:B------:R-:W-:Y:S02]  /*05d0*/  LEA.HI R9, R4, R10, RZ, 0xa ;  /* 0x0000000a04097211 */ /* 0x000fe400078f50ff */
[----:B------:R-:W-:Y:S02]  /*05e0*/  LOP3.LUT R8, R5, 0x68, RZ, 0xfc, !PT ;  /* 0x0000006805087812 */ /* 0x000fe400078efcff */
[----:B------:R-:W-:-:S02]  /*05f0*/  IADD3 R22, R20, -R22, RZ ;  /* 0x8000001614167210 */ /* 0x000fc40007ffe0ff */
[C---:B------:R-:W-:Y:S02]  /*0600*/  LOP3.LUT R20, R9.reuse, 0xfffffc00, RZ, 0xc0, !PT ;  /* 0xfffffc0009147812 */ /* 0x040fe400078ec0ff */
[----:B------:R-:W-:Y:S02]  /*0610*/  LEA.HI R14, R4, R8, RZ, 0xa ;  /* 0x00000008040e7211 */ /* 0x000fe400078f50ff */
[----:B------:R-:W-:Y:S02]  /*0620*/  IADD3 R10, R10, -R20, RZ ;  /* 0x800000140a0a7210 */ /* 0x000fe40007ffe0ff */
[----:B------:R-:W-:Y:S02]  /*0630*/  LOP3.LUT R20, R14, 0xfffffc00, RZ, 0xc0, !PT ;  /* 0xfffffc000e147812 */ /* 0x000fe400078ec0ff */
[-C--:B------:R-:W-:Y:S01]  /*0640*/  LEA.HI.SX32 R9, R9, R6.reuse, 0x16 ;  /* 0x0000000609097211 */ /* 0x080fe200078fb2ff */
[----:B-1----:R-:W-:Y:S01]  /*0650*/  IMAD.WIDE R26, R27, 0x4, R12 ;  /* 0x000000041b1a7825 */ /* 0x002fe200078e020c */
[----:B------:R-:W-:-:S02]  /*0660*/  LEA.HI.SX32 R7, R7, R6, 0x16 ;  /* 0x0000000607077211 */ /* 0x000fc400078fb2ff */
[----:B------:R-:W-:Y:S01]  /*0670*/  LEA.HI.SX32 R14, R14, R6, 0x16 ;  /* 0x000000060e0e7211 */ /* 0x000fe200078fb2ff */
[----:B------:R-:W-:Y:S02]  /*0680*/  IMAD.IADD R20, R8, 0x1, -R20 ;  /* 0x0000000108147824 */ /* 0x000fe400078e0a14 */
[----:B------:R-:W-:Y:S02]  /*0690*/  IMAD R8, R10, 0x180, R9 ;  /* 0x000001800a087824 */ /* 0x000fe400078e0209 */
[----:B------:R-:W-:-:S04]  /*06a0*/  IMAD.WIDE R10, R11, 0x4, R12 ;  /* 0x000000040b0a7825 */ /* 0x000fc800078e020c */
[----:B------:R-:W-:Y:S02]  /*06b0*/  IMAD R7, R22, 0x180, R7 ;  /* 0x0000018016077824 */ /* 0x000fe400078e0207 */
[----:B------:R-:W-:Y:S01]  /*06c0*/  IMAD.WIDE R22, R23, 0x4, R12 ;  /* 0x0000000417167825 */ /* 0x000fe200078e020c */
[----:B------:R-:W2:Y:S03]  /*06d0*/  LDG.E.EL R10, desc[UR6][R10.64] ;  /* 0x000000060a0a7981 */ /* 0x000ea6000c2e1900 */
[----:B------:R-:W-:Y:S01]  /*06e0*/  IMAD R9, R20, 0x180, R14 ;  /* 0x0000018014097824 */ /* 0x000fe200078e020e */
[----:B------:R-:W-:Y:S01]  /*06f0*/  LOP3.LUT R14, R5, 0x70, RZ, 0xfc, !PT ;  /* 0x00000070050e7812 */ /* 0x000fe200078efcff */
[----:B------:R1:W3:Y:S04]  /*0700*/  LDG.E.EL R22, desc[UR6][R22.64] ;  /* 0x0000000616167981 */ /* 0x0002e8000c2e1900 */
[----:B------:R4:W2:Y:S01]  /*0710*/  LDG.E.EL R11, desc[UR6][R26.64] ;  /* 0x000000061a0b7981 */ /* 0x0008a2000c2e1900 */
[----:B------:R-:W-:Y:S01]  /*0720*/  IMAD.WIDE R28, R29, 0x4, R12 ;  /* 0x000000041d1c7825 */ /* 0x000fe200078e020c */
[----:B-1----:R-:W-:-:S05]  /*0730*/  LEA.HI R23, R4, R14, RZ, 0xa ;  /* 0x0000000e04177211 */ /* 0x002fca00078f50ff */
[----:B------:R-:W5:Y:S01]  /*0740*/  LDG.E.EL R28, desc[UR6][R28.64] ;  /* 0x000000061c1c7981 */ /* 0x000f62000c2e1900 */
[----:B----4-:R-:W-:Y:S01]  /*0750*/  IMAD.WIDE R26, R18, 0x4, R12 ;  /* 0x00000004121a7825 */ /* 0x010fe200078e020c */
[----:B------:R-:W-:-:S05]  /*0760*/  LOP3.LUT R18, R23, 0xfffffc00, RZ, 0xc0, !PT ;  /* 0xfffffc0017127812 */ /* 0x000fca00078ec0ff */
[----:B------:R1:W4:Y:S01]  /*0770*/  LDG.E.EL R26, desc[UR6][R26.64] ;  /* 0x000000061a1a7981 */ /* 0x000322000c2e1900 */
[----:B------:R-:W-:-:S06]  /*0780*/  IMAD.WIDE R24, R25, 0x4, R12 ;  /* 0x0000000419187825 */ /* 0x000fcc00078e020c */
[----:B------:R-:W5:Y:S01]  /*0790*/  LDG.E.EL R24, desc[UR6][R24.64] ;  /* 0x0000000618187981 */ /* 0x000f62000c2e1900 */
[----:B-1----:R-:W-:Y:S01]  /*07a0*/  IADD3 R27, R14, -R18, RZ ;  /* 0x800000120e1b7210 */ /* 0x002fe20007ffe0ff */
[----:B------:R-:W-:-:S05]  /*07b0*/  IMAD.WIDE R14, R15, 0x4, R12 ;  /* 0x000000040f0e7825 */ /* 0x000fca00078e020c */
[----:B------:R1:W5:Y:S01]  /*07c0*/  LDG.E.EL R29, desc[UR6][R14.64] ;  /* 0x000000060e1d7981 */ /* 0x000362000c2e1900 */
[----:B------:R-:W-:-:S04]  /*07d0*/  IMAD.WIDE R18, R19, 0x4, R12 ;  /* 0x0000000413127825 */ /* 0x000fc800078e020c */
[--C-:B------:R-:W-:Y:S02]  /*07e0*/  IMAD.WIDE R20, R21, 0x4, R12.reuse ;  /* 0x0000000415147825 */ /* 0x100fe400078e020c */
[----:B------:R-:W5:Y:S02]  /*07f0*/  LDG.E.EL R18, desc[UR6][R18.64] ;  /* 0x0000000612127981 */ /* 0x000f64000c2e1900 */
[--C-:B-1----:R-:W-:Y:S02]  /*0800*/  IMAD.WIDE R14, R16, 0x4, R12.reuse ;  /* 0x00000004100e7825 */ /* 0x102fe400078e020c */
[----:B------:R-:W5:Y:S02]  /*0810*/  LDG.E.EL R20, desc[UR6][R20.64] ;  /* 0x0000000614147981 */ /* 0x000f64000c2e1900 */
[----:B------:R-:W-:Y:S02]  /*0820*/  IMAD.WIDE R16, R17, 0x4, R12 ;  /* 0x0000000411107825 */ /* 0x000fe400078e020c */
[----:B------:R-:W5:Y:S04]  /*0830*/  LDG.E.EL R14, desc[UR6][R14.64] ;  /* 0x000000060e0e7981 */ /* 0x000f68000c2e1900 */
[----:B------:R1:W5:Y:S01]  /*0840*/  LDG.E.EL R16, desc[UR6][R16.64] ;  /* 0x0000000610107981 */ /* 0x000362000c2e1900 */
[----:B0-----:R-:W-:-:S02]  /*0850*/  LEA.HI.SX32 R25, R23, R6, 0x16 ;  /* 0x0000000617197211 */ /* 0x001fc400078fb2ff */
[----:B-1----:R-:W-:-:S04]  /*0860*/  LOP3.LUT R17, R5, 0x78, RZ, 0xfc, !PT ;  /* 0x0000007805117812 */ /* 0x002fc800078efcff */
[----:B------:R-:W-:Y:S01]  /*0870*/  LEA.HI R15, R4, R17, RZ, 0xa ;  /* 0x00000011040f7211 */ /* 0x000fe200078f50ff */
[----:B------:R-:W-:-:S03]  /*0880*/  IMAD.WIDE R4, R7, 0x4, R12 ;  /* 0x0000000407047825 */ /* 0x000fc600078e020c */
[C---:B------:R-:W-:Y:S01]  /*0890*/  LEA.HI.SX32 R23, R15.reuse, R6, 0x16 ;  /* 0x000000060f177211 */ /* 0x040fe200078fb2ff */
[--C-:B------:R-:W-:Y:S01]  /*08a0*/  IMAD.WIDE R6, R8, 0x4, R12.reuse ;  /* 0x0000000408067825 */ /* 0x100fe200078e020c */
[----:B------:R-:W-:Y:S02]  /*08b0*/  LOP3.LUT R19, R15, 0xfffffc00, RZ, 0xc0, !PT ;  /* 0xfffffc000f137812 */ /* 0x000fe400078ec0ff */
[----:B------:R0:W5:Y:S01]  /*08c0*/  LDG.E.EL R15, desc[UR6][R4.64] ;  /* 0x00000006040f7981 */ /* 0x000162000c2e1900 */
[----:B------:R-:W-:Y:S01]  /*08d0*/  IMAD.WIDE R8, R9, 0x4, R12 ;  /* 0x0000000409087825 */ /* 0x000fe200078e020c */
[----:B------:R-:W-:Y:S02]  /*08e0*/  IADD3 R17, R17, -R19, RZ ;  /* 0x8000001311117210 */ /* 0x000fe40007ffe0ff */
[----:B------:R-:W5:Y:S01]  /*08f0*/  LDG.E.EL R6, desc[UR6][R6.64] ;  /* 0x0000000606067981 */ /* 0x000f62000c2e1900 */
[----:B------:R-:W-:Y:S02]  /*0900*/  IMAD R25, R27, 0x180, R25 ;  /* 0x000001801b197824 */ /* 0x000fe400078e0219 */
[----:B------:R-:W-:Y:S01]  /*0910*/  IMAD R17, R17, 0x180, R23 ;  /* 0x0000018011117824 */ /* 0x000fe200078e0217 */
[----:B------:R-:W5:Y:S01]  /*0920*/  LDG.E.EL R8, desc[UR6][R8.64] ;  /* 0x0000000608087981 */ /* 0x000f62000c2e1900 */
[----:B0-----:R-:W-:-:S04]  /*0930*/  IMAD.WIDE R4, R25, 0x4, R12 ;  /* 0x0000000419047825 */ /* 0x001fc800078e020c */
[----:B------:R-:W-:Y:S02]  /*0940*/  IMAD.WIDE R12, R17, 0x4, R12 ;  /* 0x00000004110c7825 */ /* 0x000fe400078e020c */
[----:B------:R0:W5:Y:S04]  /*0950*/  LDG.E.EL R17, desc[UR6][R4.64] ;  /* 0x0000000604117981 */ /* 0x000168000c2e1900 */
[----:B------:R-:W5:Y:S01]  /*0960*/  LDG.E.EL R12, desc[UR6][R12.64] ;  /* 0x000000060c0c7981 */ /* 0x000f62000c2e1900 */
[----:B------:R-:W1:Y:S01]  /*0970*/  S2UR UR5, SR_CgaCtaId ;  /* 0x00000000000579c3 */ /* 0x000e620000008800 */
[----:B------:R-:W-:Y:S02]  /*0980*/  UMOV UR4, 0x400 ;  /* 0x0000040000047882 */ /* 0x000fe40000000000 */
[----:B-1----:R-:W-:Y:S01]  /*0990*/  UPRMT UR4, UR5, 0x654, UR4 ;  /* 0x0000065405047896 */ /* 0x002fe20008000004 */
[----:B--2---:R-:W-:-:S04]  /*09a0*/  FADD R19, R10, R11 ;  /* 0x0000000b0a137221 */ /* 0x004fc80000000000 */
[----:B---3--:R-:W-:-:S04]  /*09b0*/  FADD R19, R22, R19 ;  /* 0x0000001316137221 */ /* 0x008fc80000000000 */
[----:B----4-:R-:W-:Y:S02]  /*09c0*/  FADD R21, R26, R19 ;  /* 0x000000131a157221 */ /* 0x010fe40000000000 */
[----:B------:R-:W1:Y:S02]  /*09d0*/  S2R R19, SR_TID.X ;  /* 0x0000000000137919 */ /* 0x000e640000002100 */
[----:B-----5:R-:W-:-:S04]  /*09e0*/  FADD R21, R28, R21 ;  /* 0x000000151c157221 */ /* 0x020fc80000000000 */
[----:B------:R-:W-:-:S04]  /*09f0*/  FADD R21, R29, R21 ;  /* 0x000000151d157221 */ /* 0x000fc80000000000 */
[----:B------:R-:W-:-:S04]  /*0a00*/  FADD R21, R24, R21 ;  /* 0x0000001518157221 */ /* 0x000fc80000000000 */
[----:B------:R-:W-:-:S04]  /*0a10*/  FADD R21, R14, R21 ;  /* 0x000000150e157221 */ /* 0x000fc80000000000 */
[----:B------:R-:W-:-:S04]  /*0a20*/  FADD R21, R16, R21 ;  /* 0x0000001510157221 */ /* 0x000fc80000000000 */
[----:B------:R-:W-:-:S04]  /*0a30*/  FADD R21, R18, R21 ;  /* 0x0000001512157221 */ /* 0x000fc80000000000 */
[----:B0-----:R-:W-:Y:S01]  /*0a40*/  FADD R4, R20, R21 ;  /* 0x0000001514047221 */ /* 0x001fe20000000000 */
[----:B-1----:R-:W-:-:S03]  /*0a50*/  LOP3.LUT R7, R19, 0x1f, RZ, 0xc0, !PT ;  /* 0x0000001f13077812 */ /* 0x002fc600078ec0ff */
[----:B------:R-:W-:Y:S01]  /*0a60*/  FADD R5, R15, R4 ;  /* 0x000000040f057221 */ /* 0x000fe20000000000 */
[----:B------:R-:W-:-:S03]  /*0a70*/  SHF.R.U32.HI R4, RZ, 0x5, R19 ;  /* 0x00000005ff047819 */ /* 0x000fc60000011613 */
[----:B------:R-:W-:Y:S01]  /*0a80*/  FADD R5, R6, R5 ;  /* 0x0000000506057221 */ /* 0x000fe20000000000 */
[----:B------:R-:W-:-:S03]  /*0a90*/  SGXT.U32 R4, R4, 0x3 ;  /* 0x000000030404781a */ /* 0x000fc60000000000 */
[----:B------:R-:W-:Y:S01]  /*0aa0*/  FADD R5, R8, R5 ;  /* 0x0000000508057221 */ /* 0x000fe20000000000 */
[----:B------:R-:W-:Y:S01]  /*0ab0*/  IMAD.SHL.U32 R7, R7, 0x20, RZ ;  /* 0x0000002007077824 */ /* 0x000fe200078e00ff */
[----:B------:R-:W-:Y:S02]  /*0ac0*/  SHF.L.U32 R9, R4, 0x2, RZ ;  /* 0x0000000204097819 */ /* 0x000fe400000006ff */
[----:B------:R-:W-:Y:S02]  /*0ad0*/  FADD R5, R17, R5 ;  /* 0x0000000511057221 */ /* 0x000fe40000000000 */
[----:B------:R-:W-:Y:S02]  /*0ae0*/  LOP3.LUT R9, R7, R9, RZ, 0xfc, !PT ;  /* 0x0000000907097212 */ /* 0x000fe400078efcff */
[----:B------:R-:W-:-:S05]  /*0af0*/  FADD R5, R12, R5 ;  /* 0x000000050c057221 */ /* 0x000fca0000000000 */
[----:B------:R-:W-:Y:S01]  /*0b00*/  STS [R9+UR4], R5 ;  /* 0x0000000509007988 */ /* 0x000fe20008000804 */
[----:B------:R-:W-:Y:S01]  /*0b10*/  BAR.SYNC.DEFER_BLOCKING 0x0 ;  /* 0x0000000000007b1d */ /* 0x000fe20000010000 */
[C---:B------:R-:W-:Y:S02]  /*0b20*/  ISETP.GE.AND P1, PT, R19.reuse, 0x100, PT ;  /* 0x000001001300780c */ /* 0x040fe40003f26270 */
[----:B------:R-:W-:-:S11]  /*0b30*/  LEA R13, R19, UR4, 0x2 ;  /* 0x00000004130d7c11 */ /* 0x000fd6000f8e10ff */
[----:B------:R-:W0:Y:S04]  /*0b40*/  @!P1 LDS R2, [R13] ;  /* 0x000000000d029984 */ /* 0x000e280000000800 */
[----:B0-----:R-:W0:Y:S02]  /*0b50*/  SHFL.BFLY PT, R21, R2, 0x4, 0x1f ;  /* 0x0c801f0002157f89 */ /* 0x001e2400000e0000 */
[----:B0-----:R-:W-:-:S05]  /*0b60*/  FADD R21, R2, R21 ;  /* 0x0000001502157221 */ /* 0x001fca0000000000 */
[----:B------:R-:W0:Y:S01]  /*0b70*/  SHFL.BFLY PT, R23, R21, 0x2, 0x1f ;  /* 0x0c401f0015177f89 */ /* 0x000e2200000e0000 */
[----:B------:R-:W-:Y:S01]  /*0b80*/  LOP3.LUT P0, RZ, R19, 0x7, RZ, 0xc0, !PT ;  /* 0x0000000713ff7812 */ /* 0x000fe2000780c0ff */
[----:B0-----:R-:W-:-:S05]  /*0b90*/  FADD R23, R21, R23 ;  /* 0x0000001715177221 */ /* 0x001fca0000000000 */
[----:B------:R-:W0:Y:S01]  /*0ba0*/  SHFL.BFLY PT, R25, R23, 0x1, 0x1f ;  /* 0x0c201f0017197f89 */ /* 0x000e2200000e0000 */
[----:B------:R-:W-:Y:S01]  /*0bb0*/  ISETP.LT.AND P0, PT, R19, 0x100, !P0 ;  /* 0x000001001300780c */ /* 0x000fe20004701270 */
[----:B0-----:R-:W-:-:S12]  /*0bc0*/  FADD R25, R23, R25 ;  /* 0x0000001917197221 */ /* 0x001fd80000000000 */
[----:B------:R-:W-:Y:S01]  /*0bd0*/  @P0 STS [R13], R25 ;  /* 0x000000190d000388 */ /* 0x000fe20000000800 */
[----:B------:R-:W-:Y:S06]  /*0be0*/  BAR.SYNC.DEFER_BLOCKING 0x0 ;  /* 0x0000000000007b1d */ /* 0x000fec0000010000 */
[----:B------:R-:W0:Y:S02]  /*0bf0*/  LDS R5, [R7+UR4] ;  /* 0x0000000407057984 */ /* 0x000e240008000800 */
[----:B------:R-:W-:Y:S01]  /*0c00*/  BAR.SYNC.DEFER_BLOCKING 0x0 ;  /* 0x0000000000007b1d */ /* 0x000fe20000010000 */
[----:B0-----:R-:W-:-:S04]  /*0c10*/  FMUL R5, R5, 0.0078125 ;  /* 0x3c00000005057820 */ /* 0x001fc80000400000 */
[--C-:B------:R-:W-:Y:S01]  /*0c20*/  FADD R11, R11, -R5.reuse ;  /* 0x800000050b0b7221 */ /* 0x100fe20000000000 */
[----:B------:R-:W-:-:S03]  /*0c30*/  FADD R10, R10, -R5 ;  /* 0x800000050a0a7221 */ /* 0x000fc60000000000 */
[----:B------:R-:W-:Y:S01]  /*0c40*/  FMUL R11, R11, R11 ;  /* 0x0000000b0b0b7220 */ /* 0x000fe20000400000 */
[----:B------:R-:W-:-:S03]  /*0c50*/  FADD R22, R22, -R5 ;  /* 0x8000000516167221 */ /* 0x000fc60000000000 */
[----:B------:R-:W-:Y:S01]  /*0c60*/  FFMA R11, R10, R10, R11 ;  /* 0x0000000a0a0b7223 */ /* 0x000fe2000000000b */
        /* <DEDUP_REMOVED lines=24> */
[----:B------:R-:W-:Y:S01]  /*0df0*/  FADD R12, R12, -R5 ;  /* 0x800000050c0c7221 */ /* 0x000fe20000000000 */
[----:B------:R-:W0:Y:S02]  /*0e00*/  LDC.64 R14, c[0x0][0x228] ;  /* 0x00008a00ff0e7b82 */ /* 0x000e240000000a00 */
[----:B------:R-:W-:-:S04]  /*0e10*/  FFMA R17, R17, R17, R8 ;  /* 0x0000001111117223 */ /* 0x000fc80000000008 */
[----:B------:R-:W-:-:S05]  /*0e20*/  FFMA R12, R12, R12, R17 ;  /* 0x0000000c0c0c7223 */ /* 0x000fca0000000011 */
[----:B------:R1:W-:Y:S01]  /*0e30*/  STS [R9+UR4], R12 ;  /* 0x0000000c09007988 */ /* 0x0003e20008000804 */
[----:B------:R-:W-:Y:S08]  /*0e40*/  BAR.SYNC.DEFER_BLOCKING 0x0 ;  /* 0x0000000000007b1d */ /* 0x000ff00000010000 */
[----:B-1----:R-:W1:Y:S01]  /*0e50*/  LDC.64 R8, c[0x0][0x218] ;  /* 0x00008600ff087b82 */ /* 0x002e620000000a00 */
[----:B------:R-:W2:Y:S04]  /*0e60*/  @!P1 LDS R3, [R13] ;  /* 0x000000000d039984 */ /* 0x000ea80000000800 */
[----:B--2---:R-:W2:Y:S02]  /*0e70*/  SHFL.BFLY PT, R2, R3, 0x4, 0x1f ;  /* 0x0c801f0003027f89 */ /* 0x004ea400000e0000 */
[----:B--2---:R-:W-:-:S05]  /*0e80*/  FADD R2, R3, R2 ;  /* 0x0000000203027221 */ /* 0x004fca0000000000 */
[----:B------:R-:W2:Y:S02]  /*0e90*/  SHFL.BFLY PT, R11, R2, 0x2, 0x1f ;  /* 0x0c401f00020b7f89 */ /* 0x000ea400000e0000 */
[----:B--2---:R-:W-:-:S05]  /*0ea0*/  FADD R6, R2, R11 ;  /* 0x0000000b02067221 */ /* 0x004fca0000000000 */
[----:B------:R-:W2:Y:S02]  /*0eb0*/  SHFL.BFLY PT, R11, R6, 0x1, 0x1f ;  /* 0x0c201f00060b7f89 */ /* 0x000ea400000e0000 */
[----:B--2---:R-:W-:Y:S02]  /*0ec0*/  FADD R16, R6, R11 ;  /* 0x0000000b06107221 */ /* 0x004fe40000000000 */
[----:B------:R-:W2:Y:S03]  /*0ed0*/  LDC.64 R10, c[0x0][0x220] ;  /* 0x00008800ff0a7b82 */ /* 0x000ea60000000a00 */
[----:B------:R-:W-:Y:S05]  /*0ee0*/  @P0 STS [R13], R16 ;  /* 0x000000100d000388 */ /* 0x000fea0000000800 */
[----:B------:R-:W-:Y:S06]  /*0ef0*/  BAR.SYNC.DEFER_BLOCKING 0x0 ;  /* 0x0000000000007b1d */ /* 0x000fec0000010000 */
[----:B------:R-:W3:Y:S01]  /*0f00*/  LDS R7, [R7+UR4] ;  /* 0x0000000407077984 */ /* 0x000ee20008000800 */
[----:B------:R-:W-:Y:S01]  /*0f10*/  ISETP.NE.AND P0, PT, R4, RZ, PT ;  /* 0x000000ff0400720c */ /* 0x000fe20003f05270 */
[----:B-1----:R-:W-:-:S04]  /*0f20*/  IMAD.WIDE R2, R0, 0x4, R8 ;  /* 0x0000000400027825 */ /* 0x002fc800078e0208 */
[----:B--2---:R-:W-:-:S04]  /*0f30*/  IMAD.WIDE R8, R0, 0x4, R10 ;  /* 0x0000000400087825 */ /* 0x004fc800078e020a */
[----:B0-----:R-:W-:-:S04]  /*0f40*/  IMAD.WIDE R10, R0, 0x4, R14 ;  /* 0x00000004000a7825 */ /* 0x001fc800078e020e */
[----:B------:R0:W-:Y:S04]  /*0f50*/  @!P0 STG.E desc[UR6][R2.64], R5 ;  /* 0x0000000502008986 */ /* 0x0001e8000c101906 */
[----:B---3--:R0:W-:Y:S02]  /*0f60*/  @!P0 STG.E desc[UR6][R8.64], R7 ;  /* 0x0000000708008986 */ /* 0x0081e4000c101906 */
[----:B0-----:R-:W-:Y:S05]  /*0f70*/  @P0 EXIT ;  /* 0x000000000000094d */ /* 0x001fea0003800000 */
[----:B0-----:R-:W-:-:S07]  /*0f80*/  HFMA2.MMA R3, -RZ, RZ, 3.5, 0 ;  /* 0x43000000ff037435 */ /* 0x001fce00000001ff */
[----:B------:R-:W-:Y:S01]  /*0f90*/  STG.E desc[UR6][R10.64], R3 ;  /* 0x000000030a007986 */ /* 0x000fe2000c101906 */
[----:B------:R-:W-:Y:S05]  /*0fa0*/  EXIT ;  /* 0x000000000000794d */ /* 0x000fea0003800000 */
.L_x_0:
[----:B------:R-:W-:-:S00]  /*0fb0*/  BRA `(.L_x_0) ;  /* 0xfffffffc00fc7947 */ /* 0x000fc0000383ffff */
[----:B------:R-:W-:-:S00]  /*0fc0*/  NOP ;  /* 0x0000000000007918 */ /* 0x000fc00000000000 */
        /* <DEDUP_REMOVED lines=11> */
.L_x_1:


//--------------------- .nv.shared.triton_per_fused_native_group_norm_20 --------------------------
	.section	.nv.shared.triton_per_fused_native_group_norm_20,"aw",@nobits
	.sectionflags	@""
	.align	16
	.zero		1024


//--------------------- .nv.constant0.triton_per_fused_native_group_norm_20 --------------------------
	.section	.nv.constant0.triton_per_fused_native_group_norm_20,"a",@progbits
	.sectionflags	@""
	.align	4
.nv.constant0.triton_per_fused_native_group_norm_20:
	.zero		568
